
	.version 1.4
.target sm_10, map_f64_to_f32

	


	
	


	
	
	
	
	
	
	

.file	1	"<command-line>"
.file	2	"/tmp/tmpxft_00001383_00000000-6_plot1.cudafe2.gpu"
.file	3	"/home/gpgpu-sim/gcc46/lib/gcc/x86_64-unknown-linux-gnu/4.6.4/include/stddef.h"
.file	4	"/usr/local/cuda/bin/../include/crt/device_runtime.h"
.file	5	"/usr/local/cuda/bin/../include/host_defines.h"
.file	6	"/usr/local/cuda/bin/../include/builtin_types.h"
.file	7	"/usr/local/cuda/bin/../include/device_types.h"
.file	8	"/usr/local/cuda/bin/../include/driver_types.h"
.file	9	"/usr/local/cuda/bin/../include/surface_types.h"
.file	10	"/usr/local/cuda/bin/../include/texture_types.h"
.file	11	"/usr/local/cuda/bin/../include/vector_types.h"
.file	12	"/usr/local/cuda/bin/../include/device_launch_parameters.h"
.file	13	"/usr/local/cuda/bin/../include/crt/storage_class.h"
.file	14	"plot1.cu"
.file	15	"/usr/local/cuda/bin/../include/common_functions.h"
.file	16	"/usr/local/cuda/bin/../include/math_functions.h"
.file	17	"/usr/local/cuda/bin/../include/math_constants.h"
.file	18	"/usr/local/cuda/bin/../include/device_functions.h"
.file	19	"/usr/local/cuda/bin/../include/sm_11_atomic_functions.h"
.file	20	"/usr/local/cuda/bin/../include/sm_12_atomic_functions.h"
.file	21	"/usr/local/cuda/bin/../include/sm_13_double_functions.h"
.file	22	"/usr/local/cuda/bin/../include/sm_20_atomic_functions.h"
.file	23	"/usr/local/cuda/bin/../include/sm_20_intrinsics.h"
.file	24	"/usr/local/cuda/bin/../include/sm_30_intrinsics.h"
.file	25	"/usr/local/cuda/bin/../include/surface_functions.h"
.file	26	"/usr/local/cuda/bin/../include/texture_fetch_functions.h"
.file	27	"/usr/local/cuda/bin/../include/math_functions_dbl_ptx1.h"


.entry _Z5plot1PKfS0_PfS1_i (
.param .u64 __cudaparm__Z5plot1PKfS0_PfS1_i_A,
.param .u64 __cudaparm__Z5plot1PKfS0_PfS1_i_B,
.param .u64 __cudaparm__Z5plot1PKfS0_PfS1_i_C,
.param .u64 __cudaparm__Z5plot1PKfS0_PfS1_i_D,
.param .s32 __cudaparm__Z5plot1PKfS0_PfS1_i_numElements)
{
.reg .u16 %rh<4>;
.reg .u32 %r<6>;
.reg .u64 %rd<12>;
.reg .f32 %f<26>;
.reg .pred %p<3>;
.loc	14	34	0
$LDWbegin__Z5plot1PKfS0_PfS1_i:
mov.u16 %rh1, %ctaid.x;
mov.u16 %rh2, %ntid.x;
mul.wide.u16 %r1, %rh1, %rh2;
cvt.u32.u16 %r2, %tid.x;
add.u32 %r3, %r2, %r1;
ld.param.s32 %r4, [__cudaparm__Z5plot1PKfS0_PfS1_i_numElements];
setp.le.s32 %p1, %r4, %r3;
@%p1 bra $Lt_0_1026;
.loc	14	42	0
cvt.s64.s32 %rd1, %r3;
mul.wide.s32 %rd2, %r3, 4;
ld.param.u64 %rd3, [__cudaparm__Z5plot1PKfS0_PfS1_i_A];
add.u64 %rd4, %rd3, %rd2;
ld.global.f32 %f1, [%rd4+0];
mul.f32 %f2, %f1, %f1;
.loc	14	43	0
ld.param.u64 %rd5, [__cudaparm__Z5plot1PKfS0_PfS1_i_B];
add.u64 %rd6, %rd5, %rd2;
ld.global.f32 %f3, [%rd6+0];
mul.f32 %f4, %f3, %f3;
.loc	14	45	0
ld.param.u64 %rd7, [__cudaparm__Z5plot1PKfS0_PfS1_i_D];
add.u64 %rd8, %rd7, %rd2;
ld.global.f32 %f5, [%rd8+0];
mov.f32 %f6, 0f40000000; 
	mov.f32 %f7, 0f40a00000; 
	mul.f32 %f8, %f1, %f7;
mad.f32 %f9, %f3, %f8, %f6;
mov.f32 %f10, 0f40400000; 
	mad.f32 %f11, %f10, %f4, %f9;
mul.f32 %f12, %f4, %f11;
add.f32 %f13, %f5, %f5;
mov.f32 %f14, 0f40800000; 
	mul.f32 %f15, %f14, %f2;
sub.f32 %f16, %f15, %f13;
mov.f32 %f17, 0f41000000; 
	mul.f32 %f18, %f1, %f17;
mad.f32 %f19, %f3, %f18, %f16;
mov.f32 %f20, 0f40e00000; 
	mad.f32 %f21, %f20, %f4, %f19;
mad.f32 %f22, %f2, %f21, %f12;
mov.f32 %f23, 0f3f800000; 
	add.f32 %f24, %f22, %f23;
ld.param.u64 %rd9, [__cudaparm__Z5plot1PKfS0_PfS1_i_C];
add.u64 %rd10, %rd9, %rd2;
st.global.f32 [%rd10+0], %f24;
$Lt_0_1026:
.loc	14	57	0
exit;
$LDWend__Z5plot1PKfS0_PfS1_i:
} 



// ===== COMPILED SASS (sm_100) =====

	.target	sm_100

	.elftype	@"ET_EXEC"


//--------------------- .note.nv.tkinfo           --------------------------
	.section	.note.nv.tkinfo,"",@"SHT_NOTE"
	.sectionflags	@"SHF_NOTE_NV_TKINFO"
	.tkinfo
        /*0018*/ 	.word	0x00000002
        /*0030*/ 	.string	""
        /*0030*/ 	.string	"ptxas"
        /*0030*/ 	.string	"Cuda compilation tools, release 13.0, V13.0.88"
        /*0030*/ 	.string	"Build cuda_13.0.r13.0/compiler.36424714_0"
        /*0030*/ 	.string	"-arch sm_100 "



//--------------------- .note.nv.cuinfo           --------------------------
	.section	.note.nv.cuinfo,"",@"SHT_NOTE"
	.sectionflags	@"SHF_NOTE_NV_CUINFO"
        /*0018*/ 	.short	0x0002
        /*001a*/ 	.short	0x000a
        /*001c*/ 	.short	0x0082
	.zero		2


//--------------------- .nv.info                  --------------------------
	.section	.nv.info,"",@"SHT_CUDA_INFO"
	.align	4


	//----- nvinfo : EIATTR_REGCOUNT
	.align		4
        /*0000*/ 	.byte	0x04, 0x2f
        /*0002*/ 	.short	(.L_1 - .L_0)
	.align		4
.L_0:
        /*0004*/ 	.word	index@(_Z5plot1PKfS0_PfS1_i)
        /*0008*/ 	.word	0x00000012


	//----- nvinfo : EIATTR_FRAME_SIZE
	.align		4
.L_1:
        /*000c*/ 	.byte	0x04, 0x11
        /*000e*/ 	.short	(.L_3 - .L_2)
	.align		4
.L_2:
        /*0010*/ 	.word	index@(_Z5plot1PKfS0_PfS1_i)
        /*0014*/ 	.word	0x00000000


	//----- nvinfo : EIATTR_MIN_STACK_SIZE
	.align		4
.L_3:
        /*0018*/ 	.byte	0x04, 0x12
        /*001a*/ 	.short	(.L_5 - .L_4)
	.align		4
.L_4:
        /*001c*/ 	.word	index@(_Z5plot1PKfS0_PfS1_i)
        /*0020*/ 	.word	0x00000000
.L_5:


//--------------------- .nv.compat                --------------------------
	.section	.nv.compat,"",@"SHT_CUDA_COMPAT_INFO"
	.align	4
        /*0000*/ 	.byte	0x02, 0x09, 0x00, 0x00, 0x02, 0x02, 0x01, 0x00, 0x02, 0x05, 0x05, 0x00, 0x03, 0x07, 0x01, 0x01
        /*0010*/ 	.byte	0x02, 0x03, 0x00, 0x00, 0x02, 0x06, 0x01, 0x00, 0x04, 0x0b, 0x08, 0x00, 0x09, 0x00, 0x00, 0x00
        /*0020*/ 	.byte	0x00, 0x00, 0x00, 0x00


//--------------------- .nv.info._Z5plot1PKfS0_PfS1_i --------------------------
	.section	.nv.info._Z5plot1PKfS0_PfS1_i,"",@"SHT_CUDA_INFO"
	.sectionflags	@""
	.align	4


	//----- nvinfo : EIATTR_CUDA_API_VERSION
	.align		4
        /*0000*/ 	.byte	0x04, 0x37
        /*0002*/ 	.short	(.L_7 - .L_6)
.L_6:
        /*0004*/ 	.word	0x00000082


	//----- nvinfo : EIATTR_KPARAM_INFO
	.align		4
.L_7:
        /*0008*/ 	.byte	0x04, 0x17
        /*000a*/ 	.short	(.L_9 - .L_8)
.L_8:
        /*000c*/ 	.word	0x00000000
        /*0010*/ 	.short	0x0004
        /*0012*/ 	.short	0x0020
        /*0014*/ 	.byte	0x00, 0xf0, 0x11, 0x00


	//----- nvinfo : EIATTR_KPARAM_INFO
	.align		4
.L_9:
        /*0018*/ 	.byte	0x04, 0x17
        /*001a*/ 	.short	(.L_11 - .L_10)
.L_10:
        /*001c*/ 	.word	0x00000000
        /*0020*/ 	.short	0x0003
        /*0022*/ 	.short	0x0018
        /*0024*/ 	.byte	0x00, 0xf0, 0x21, 0x00


	//----- nvinfo : EIATTR_KPARAM_INFO
	.align		4
.L_11:
        /*0028*/ 	.byte	0x04, 0x17
        /*002a*/ 	.short	(.L_13 - .L_12)
.L_12:
        /*002c*/ 	.word	0x00000000
        /*0030*/ 	.short	0x0002
        /*0032*/ 	.short	0x0010
        /*0034*/ 	.byte	0x00, 0xf0, 0x21, 0x00


	//----- nvinfo : EIATTR_KPARAM_INFO
	.align		4
.L_13:
        /*0038*/ 	.byte	0x04, 0x17
        /*003a*/ 	.short	(.L_15 - .L_14)
.L_14:
        /*003c*/ 	.word	0x00000000
        /*0040*/ 	.short	0x0001
        /*0042*/ 	.short	0x0008
        /*0044*/ 	.byte	0x00, 0xf0, 0x21, 0x00


	//----- nvinfo : EIATTR_KPARAM_INFO
	.align		4
.L_15:
        /*0048*/ 	.byte	0x04, 0x17
        /*004a*/ 	.short	(.L_17 - .L_16)
.L_16:
        /*004c*/ 	.word	0x00000000
        /*0050*/ 	.short	0x0000
        /*0052*/ 	.short	0x0000
        /*0054*/ 	.byte	0x00, 0xf0, 0x21, 0x00


	//----- nvinfo : EIATTR_SPARSE_MMA_MASK
	.align		4
.L_17:
        /*0058*/ 	.byte	0x03, 0x50
        /*005a*/ 	.short	0x0000


	//----- nvinfo : EIATTR_MAXREG_COUNT
	.align		4
        /*005c*/ 	.byte	0x03, 0x1b
        /*005e*/ 	.short	0x00ff


	//----- nvinfo : EIATTR_MERCURY_ISA_VERSION
	.align		4
        /*0060*/ 	.byte	0x03, 0x5f
        /*0062*/ 	.short	0x0101


	//----- nvinfo : EIATTR_VRC_CTA_INIT_COUNT
	.align		4
        /*0064*/ 	.byte	0x02, 0x4a
	.zero		1
	.zero		1


	//----- nvinfo : EIATTR_EXIT_INSTR_OFFSETS
	.align		4
        /*0068*/ 	.byte	0x04, 0x1c
        /*006a*/ 	.short	(.L_19 - .L_18)


	//   ....[0]....
.L_18:
        /*006c*/ 	.word	0x000000a0


	//   ....[1]....
        /*0070*/ 	.word	0x00000250


	//----- nvinfo : EIATTR_CBANK_PARAM_SIZE
	.align		4
.L_19:
        /*0074*/ 	.byte	0x03, 0x19
        /*0076*/ 	.short	0x0024


	//----- nvinfo : EIATTR_PARAM_CBANK
	.align		4
        /*0078*/ 	.byte	0x04, 0x0a
        /*007a*/ 	.short	(.L_21 - .L_20)
	.align		4
.L_20:
        /*007c*/ 	.word	index@(.nv.constant0._Z5plot1PKfS0_PfS1_i)
        /*0080*/ 	.short	0x0380
        /*0082*/ 	.short	0x0024


	//----- nvinfo : EIATTR_SW_WAR
	.align		4
.L_21:
        /*0084*/ 	.byte	0x04, 0x36
        /*0086*/ 	.short	(.L_23 - .L_22)
.L_22:
        /*0088*/ 	.word	0x00000008
.L_23:


//--------------------- .nv.callgraph             --------------------------
	.section	.nv.callgraph,"",@"SHT_CUDA_CALLGRAPH"
	.align	4
	.sectionentsize	8
	.align		4
        /*0000*/ 	.word	0x00000000
	.align		4
        /*0004*/ 	.word	0xffffffff
	.align		4
        /*0008*/ 	.word	0x00000000
	.align		4
        /*000c*/ 	.word	0xfffffffe
	.align		4
        /*0010*/ 	.word	0x00000000
	.align		4
        /*0014*/ 	.word	0xfffffffd
	.align		4
        /*0018*/ 	.word	0x00000000
	.align		4
        /*001c*/ 	.word	0xfffffffc


//--------------------- .text._Z5plot1PKfS0_PfS1_i --------------------------
	.section	.text._Z5plot1PKfS0_PfS1_i,"ax",@progbits
	.align	128
.text._Z5plot1PKfS0_PfS1_i:
        .type           _Z5plot1PKfS0_PfS1_i,@function
        .size           _Z5plot1PKfS0_PfS1_i,(.L_x_1 - _Z5plot1PKfS0_PfS1_i)
        .other          _Z5plot1PKfS0_PfS1_i,@"STO_CUDA_ENTRY STV_DEFAULT"
_Z5plot1PKfS0_PfS1_i:
[----:B------:R-:W-:Y:S01]  /*0000*/  LDC R1, c[0x0][0x37c] ;  /* 0x0000df00ff017b82 */ /* 0x000fe20000000800 */
[----:B------:R-:W0:Y:S07]  /*0010*/  S2R R5, SR_TID.X ;  /* 0x0000000000057919 */ /* 0x000e2e0000002100 */
[----:B------:R-:W1:Y:S01]  /*0020*/  S2UR UR4, SR_CTAID.X ;  /* 0x00000000000479c3 */ /* 0x000e620000002500 */
[----:B------:R-:W2:Y:S07]  /*0030*/  LDCU UR5, c[0x0][0x3a0] ;  /* 0x00007400ff0577ac */ /* 0x000eae0008000800 */
[----:B------:R-:W3:Y:S01]  /*0040*/  LDC R0, c[0x0][0x360] ;  /* 0x0000d800ff007b82 */ /* 0x000ee20000000800 */
[----:B-1----:R-:W-:Y:S01]  /*0050*/  ULOP3.LUT UR4, UR4, 0xffff, URZ, 0xc0, !UPT ;  /* 0x0000ffff04047892 */ /* 0x002fe2000f8ec0ff */
[----:B0-----:R-:W-:-:S02]  /*0060*/  LOP3.LUT R5, R5, 0xffff, RZ, 0xc0, !PT ;  /* 0x0000ffff05057812 */ /* 0x001fc400078ec0ff */
[----:B---3--:R-:W-:-:S05]  /*0070*/  LOP3.LUT R0, R0, 0xffff, RZ, 0xc0, !PT ;  /* 0x0000ffff00007812 */ /* 0x008fca00078ec0ff */
[----:B------:R-:W-:-:S05]  /*0080*/  IMAD R5, R0, UR4, R5 ;  /* 0x0000000400057c24 */ /* 0x000fca000f8e0205 */
[----:B--2---:R-:W-:-:S13]  /*0090*/  ISETP.GE.AND P0, PT, R5, UR5, PT ;  /* 0x0000000505007c0c */ /* 0x004fda000bf06270 */
[----:B------:R-:W-:Y:S05]  /*00a0*/  @P0 EXIT ;  /* 0x000000000000094d */ /* 0x000fea0003800000 */
[----:B------:R-:W0:Y:S01]  /*00b0*/  LDC.64 R6, c[0x0][0x380] ;  /* 0x0000e000ff067b82 */ /* 0x000e220000000a00 */
[----:B------:R-:W1:Y:S07]  /*00c0*/  LDCU.64 UR4, c[0x0][0x358] ;  /* 0x00006b00ff0477ac */ /* 0x000e6e0008000a00 */
[----:B------:R-:W2:Y:S08]  /*00d0*/  LDC.64 R10, c[0x0][0x398] ;  /* 0x0000e600ff0a7b82 */ /* 0x000eb00000000a00 */
[----:B------:R-:W3:Y:S01]  /*00e0*/  LDC.64 R8, c[0x0][0x388] ;  /* 0x0000e200ff087b82 */ /* 0x000ee20000000a00 */
[----:B0-----:R-:W-:-:S07]  /*00f0*/  IMAD.WIDE R6, R5, 0x4, R6 ;  /* 0x0000000405067825 */ /* 0x001fce00078e0206 */
[----:B------:R-:W0:Y:S01]  /*0100*/  LDC.64 R2, c[0x0][0x390] ;  /* 0x0000e400ff027b82 */ /* 0x000e220000000a00 */
[----:B-1----:R-:W4:Y:S01]  /*0110*/  LDG.E R6, desc[UR4][R6.64] ;  /* 0x0000000406067981 */ /* 0x002f22000c1e1900 */
[----:B--2---:R-:W-:-:S06]  /*0120*/  IMAD.WIDE R10, R5, 0x4, R10 ;  /* 0x00000004050a7825 */ /* 0x004fcc00078e020a */
[----:B------:R-:W2:Y:S01]  /*0130*/  LDG.E R10, desc[UR4][R10.64] ;  /* 0x000000040a0a7981 */ /* 0x000ea2000c1e1900 */
[----:B---3--:R-:W-:-:S06]  /*0140*/  IMAD.WIDE R8, R5, 0x4, R8 ;  /* 0x0000000405087825 */ /* 0x008fcc00078e0208 */
[----:B------:R-:W3:Y:S01]  /*0150*/  LDG.E R8, desc[UR4][R8.64] ;  /* 0x0000000408087981 */ /* 0x000ee2000c1e1900 */
[----:B0-----:R-:W-:-:S04]  /*0160*/  IMAD.WIDE R2, R5, 0x4, R2 ;  /* 0x0000000405027825 */ /* 0x001fc800078e0202 */
[C---:B----4-:R-:W-:Y:S01]  /*0170*/  FMUL.FTZ R0, R6.reuse, R6 ;  /* 0x0000000606007220 */ /* 0x050fe20000410000 */
[C---:B------:R-:W-:Y:S01]  /*0180*/  FMUL.FTZ R13, R6.reuse, 5 ;  /* 0x40a00000060d7820 */ /* 0x040fe20000410000 */
[----:B------:R-:W-:Y:S01]  /*0190*/  FMUL.FTZ R12, R6, 8 ;  /* 0x41000000060c7820 */ /* 0x000fe20000410000 */
[----:B--2---:R-:W-:-:S04]  /*01a0*/  FADD.FTZ R15, R10, R10 ;  /* 0x0000000a0a0f7221 */ /* 0x004fc80000010000 */
[----:B------:R-:W-:Y:S01]  /*01b0*/  FFMA.FTZ R15, R0, 4, -R15 ;  /* 0x40800000000f7823 */ /* 0x000fe2000001080f */
[C---:B---3--:R-:W-:Y:S01]  /*01c0*/  FMUL.FTZ R4, R8.reuse, R8 ;  /* 0x0000000808047220 */ /* 0x048fe20000410000 */
[C---:B------:R-:W-:Y:S02]  /*01d0*/  FFMA.FTZ R13, R8.reuse, R13, 2 ;  /* 0x40000000080d7423 */ /* 0x040fe4000001000d */
[----:B------:R-:W-:Y:S02]  /*01e0*/  FFMA.FTZ R15, R8, R12, R15 ;  /* 0x0000000c080f7223 */ /* 0x000fe4000001000f */
[C---:B------:R-:W-:Y:S02]  /*01f0*/  FFMA.FTZ R13, R4.reuse, 3, R13 ;  /* 0x40400000040d7823 */ /* 0x040fe4000001000d */
[C---:B------:R-:W-:Y:S02]  /*0200*/  FFMA.FTZ R15, R4.reuse, 7, R15 ;  /* 0x40e00000040f7823 */ /* 0x040fe4000001000f */
[----:B------:R-:W-:-:S04]  /*0210*/  FMUL.FTZ R13, R4, R13 ;  /* 0x0000000d040d7220 */ /* 0x000fc80000410000 */
[----:B------:R-:W-:-:S04]  /*0220*/  FFMA.FTZ R13, R0, R15, R13 ;  /* 0x0000000f000d7223 */ /* 0x000fc8000001000d */
[----:B------:R-:W-:-:S05]  /*0230*/  FADD.FTZ R13, R13, 1 ;  /* 0x3f8000000d0d7421 */ /* 0x000fca0000010000 */
[----:B------:R-:W-:Y:S01]  /*0240*/  STG.E desc[UR4][R2.64], R13 ;  /* 0x0000000d02007986 */ /* 0x000fe2000c101904 */
[----:B------:R-:W-:Y:S05]  /*0250*/  EXIT ;  /* 0x000000000000794d */ /* 0x000fea0003800000 */
.L_x_0:
[----:B------:R-:W-:-:S00]  /*0260*/  BRA `(.L_x_0) ;  /* 0xfffffffc00fc7947 */ /* 0x000fc0000383ffff */
[----:B------:R-:W-:-:S00]  /*0270*/  NOP ;  /* 0x0000000000007918 */ /* 0x000fc00000000000 */
        /* <DEDUP_REMOVED lines=8> */
.L_x_1:


//--------------------- .nv.shared.reserved.0     --------------------------
	.section	.nv.shared.reserved.0,"aw",@nobits
	.weak		__nv_reservedSMEM_offset_0_alias
	.size		__nv_reservedSMEM_offset_0_alias, 0, 64
	.other		__nv_reservedSMEM_offset_0_alias,@"STO_CUDA_RESERVED_SHARED STV_DEFAULT"
__nv_reservedSMEM_offset_0_alias:
	.zero		0
	.zero		64


//--------------------- .nv.constant0._Z5plot1PKfS0_PfS1_i --------------------------
	.section	.nv.constant0._Z5plot1PKfS0_PfS1_i,"a",@progbits
	.sectionflags	@""
	.align	4
.nv.constant0._Z5plot1PKfS0_PfS1_i:
	.zero		932


//--------------------- SYMBOLS --------------------------

	.type		.nv.reservedSmem.offset0,@object
	.size		.nv.reservedSmem.offset0,0x4
